//
// Generated by NVIDIA NVVM Compiler
//
// Compiler Build ID: CL-36424714
// Cuda compilation tools, release 13.0, V13.0.88
// Based on NVVM 20.0.0
//

.version 9.0
.target sm_100
.address_size 64

	// .globl	_Z12logMapKernelPfiifffff

.visible .entry _Z12logMapKernelPfiifffff(
	.param .u64 .ptr .align 1 _Z12logMapKernelPfiifffff_param_0,
	.param .u32 _Z12logMapKernelPfiifffff_param_1,
	.param .u32 _Z12logMapKernelPfiifffff_param_2,
	.param .f32 _Z12logMapKernelPfiifffff_param_3,
	.param .f32 _Z12logMapKernelPfiifffff_param_4,
	.param .f32 _Z12logMapKernelPfiifffff_param_5,
	.param .f32 _Z12logMapKernelPfiifffff_param_6,
	.param .f32 _Z12logMapKernelPfiifffff_param_7
)
{
	.reg .pred 	%p<29>;
	.reg .b32 	%r<37>;
	.reg .b32 	%f<134>;
	.reg .b64 	%rd<5>;

	ld.param.u64 	%rd2, [_Z12logMapKernelPfiifffff_param_0];
	ld.param.u32 	%r3, [_Z12logMapKernelPfiifffff_param_1];
	ld.param.u32 	%r4, [_Z12logMapKernelPfiifffff_param_2];
	ld.param.f32 	%f20, [_Z12logMapKernelPfiifffff_param_3];
	ld.param.f32 	%f21, [_Z12logMapKernelPfiifffff_param_4];
	ld.param.f32 	%f22, [_Z12logMapKernelPfiifffff_param_5];
	ld.param.f32 	%f23, [_Z12logMapKernelPfiifffff_param_6];
	ld.param.f32 	%f24, [_Z12logMapKernelPfiifffff_param_7];
	mov.u32 	%r6, %tid.x;
	mov.u32 	%r7, %ctaid.x;
	mov.u32 	%r8, %ntid.x;
	mad.lo.s32 	%r1, %r7, %r8, %r6;
	mov.u32 	%r9, %tid.y;
	mov.u32 	%r10, %ctaid.y;
	mov.u32 	%r11, %ntid.y;
	mad.lo.s32 	%r12, %r10, %r11, %r9;
	setp.ge.s32 	%p1, %r1, %r3;
	setp.ge.s32 	%p2, %r12, %r4;
	or.pred  	%p3, %p1, %p2;
	@%p3 bra 	$L__BB0_14;
	cvta.to.global.u64 	%rd3, %rd2;
	mad.lo.s32 	%r13, %r3, %r12, %r1;
	mul.lo.s32 	%r14, %r13, 3;
	mul.wide.s32 	%rd4, %r14, 4;
	add.s64 	%rd1, %rd3, %rd4;
	ld.global.f32 	%f1, [%rd1];
	ld.global.f32 	%f2, [%rd1+4];
	mul.f32 	%f26, %f2, 0f3F372474;
	fma.rn.f32 	%f27, %f1, 0f3E59999A, %f26;
	ld.global.f32 	%f3, [%rd1+8];
	fma.rn.f32 	%f4, %f3, 0f3D93A92A, %f27;
	add.f32 	%f5, %f20, %f4;
	setp.lt.f32 	%p4, %f5, 0f3840F020;
	mov.f32 	%f131, 0fC1200000;
	@%p4 bra 	$L__BB0_3;
	mov.b32 	%r15, %f5;
	add.s32 	%r16, %r15, -1059760811;
	and.b32  	%r17, %r16, -8388608;
	sub.s32 	%r18, %r15, %r17;
	mov.b32 	%f28, %r18;
	cvt.rn.f32.s32 	%f29, %r17;
	fma.rn.f32 	%f30, %f29, 0f34000000, 0f00000000;
	add.f32 	%f31, %f28, 0fBF800000;
	fma.rn.f32 	%f32, %f31, 0fBE055027, 0f3E1039F6;
	fma.rn.f32 	%f33, %f32, %f31, 0fBDF8CDCC;
	fma.rn.f32 	%f34, %f33, %f31, 0f3E0F2955;
	fma.rn.f32 	%f35, %f34, %f31, 0fBE2AD8B9;
	fma.rn.f32 	%f36, %f35, %f31, 0f3E4CED0B;
	fma.rn.f32 	%f37, %f36, %f31, 0fBE7FFF22;
	fma.rn.f32 	%f38, %f37, %f31, 0f3EAAAA78;
	fma.rn.f32 	%f39, %f38, %f31, 0fBF000000;
	mul.f32 	%f40, %f31, %f39;
	fma.rn.f32 	%f41, %f40, %f31, %f31;
	fma.rn.f32 	%f42, %f30, 0f3F317218, %f41;
	setp.gt.u32 	%p5, %r15, 2139095039;
	fma.rn.f32 	%f43, %f5, 0f7F800000, 0f7F800000;
	selp.f32 	%f131, %f43, %f42, %p5;
$L__BB0_3:
	sub.f32 	%f8, %f131, %f21;
	mul.f32 	%f45, %f22, 0f3F000000;
	cvt.rzi.f32.f32 	%f46, %f45;
	add.f32 	%f47, %f46, %f46;
	sub.f32 	%f48, %f22, %f47;
	abs.f32 	%f9, %f48;
	abs.f32 	%f10, %f4;
	setp.lt.f32 	%p6, %f10, 0f00800000;
	mul.f32 	%f49, %f10, 0f4B800000;
	selp.f32 	%f50, %f49, %f10, %p6;
	selp.f32 	%f51, 0fC1C00000, 0f00000000, %p6;
	mov.b32 	%r19, %f50;
	add.s32 	%r20, %r19, -1060439283;
	and.b32  	%r21, %r20, -8388608;
	sub.s32 	%r22, %r19, %r21;
	mov.b32 	%f52, %r22;
	cvt.rn.f32.s32 	%f53, %r21;
	fma.rn.f32 	%f54, %f53, 0f34000000, %f51;
	add.f32 	%f55, %f52, 0fBF800000;
	add.f32 	%f56, %f52, 0f3F800000;
	rcp.approx.ftz.f32 	%f57, %f56;
	add.f32 	%f58, %f55, %f55;
	mul.f32 	%f59, %f58, %f57;
	mul.f32 	%f60, %f59, %f59;
	sub.f32 	%f61, %f55, %f59;
	add.f32 	%f62, %f61, %f61;
	neg.f32 	%f63, %f59;
	fma.rn.f32 	%f64, %f63, %f55, %f62;
	mul.rn.f32 	%f65, %f57, %f64;
	fma.rn.f32 	%f66, %f60, 0f3A2C32E4, 0f3B52E7DB;
	fma.rn.f32 	%f67, %f66, %f60, 0f3C93BB73;
	fma.rn.f32 	%f68, %f67, %f60, 0f3DF6384F;
	mul.rn.f32 	%f69, %f68, %f60;
	fma.rn.f32 	%f70, %f59, 0f3FB8AA3B, %f54;
	sub.f32 	%f71, %f54, %f70;
	fma.rn.f32 	%f72, %f59, 0f3FB8AA3B, %f71;
	fma.rn.f32 	%f73, %f65, 0f3FB8AA3B, %f72;
	fma.rn.f32 	%f74, %f59, 0f32A55E34, %f73;
	mul.f32 	%f75, %f69, 0f40400000;
	fma.rn.f32 	%f76, %f75, %f65, %f74;
	fma.rn.f32 	%f77, %f69, %f59, %f76;
	add.rn.f32 	%f78, %f70, %f77;
	neg.f32 	%f79, %f70;
	add.rn.f32 	%f80, %f78, %f79;
	neg.f32 	%f81, %f80;
	add.rn.f32 	%f82, %f77, %f81;
	mul.rn.f32 	%f83, %f78, %f22;
	neg.f32 	%f84, %f83;
	fma.rn.f32 	%f85, %f78, %f22, %f84;
	fma.rn.f32 	%f86, %f82, %f22, %f85;
	cvt.rni.f32.f32 	%f87, %f83;
	sub.f32 	%f88, %f83, %f87;
	add.f32 	%f89, %f88, %f86;
	fma.rn.f32 	%f90, %f89, 0f391FCB8E, 0f3AAF85ED;
	fma.rn.f32 	%f91, %f90, %f89, 0f3C1D9856;
	fma.rn.f32 	%f92, %f91, %f89, 0f3D6357BB;
	fma.rn.f32 	%f93, %f92, %f89, 0f3E75FDEC;
	fma.rn.f32 	%f94, %f93, %f89, 0f3F317218;
	fma.rn.f32 	%f95, %f94, %f89, 0f3F800000;
	cvt.rzi.s32.f32 	%r23, %f87;
	setp.gt.f32 	%p7, %f87, 0f00000000;
	selp.b32 	%r24, 0, -2097152000, %p7;
	add.s32 	%r25, %r24, 2130706432;
	mov.b32 	%f96, %r25;
	mul.f32 	%f97, %f95, %f96;
	shl.b32 	%r26, %r23, 23;
	sub.s32 	%r27, %r26, %r24;
	mov.b32 	%f98, %r27;
	mul.f32 	%f99, %f97, %f98;
	abs.f32 	%f100, %f83;
	setp.gt.f32 	%p8, %f100, 0f43180000;
	setp.lt.f32 	%p9, %f83, 0f00000000;
	selp.f32 	%f101, 0f00000000, 0f7F800000, %p9;
	selp.f32 	%f11, %f101, %f99, %p8;
	setp.eq.f32 	%p10, %f4, 0f3F800000;
	setp.eq.f32 	%p11, %f22, 0f00000000;
	or.pred  	%p12, %p11, %p10;
	mov.f32 	%f132, 0f3F800000;
	@%p12 bra 	$L__BB0_11;
	setp.num.f32 	%p13, %f10, %f10;
	abs.f32 	%f102, %f22;
	setp.num.f32 	%p14, %f102, %f102;
	and.pred  	%p15, %p13, %p14;
	@%p15 bra 	$L__BB0_6;
	add.rn.f32 	%f132, %f4, %f22;
	bra.uni 	$L__BB0_11;
$L__BB0_6:
	setp.neu.f32 	%p16, %f4, 0f00000000;
	setp.neu.f32 	%p17, %f10, 0f7F800000;
	and.pred  	%p18, %p16, %p17;
	@%p18 bra 	$L__BB0_8;
	setp.neu.f32 	%p25, %f9, 0f3F800000;
	add.f32 	%f107, %f4, %f4;
	mov.b32 	%r28, %f107;
	setp.lt.f32 	%p26, %f22, 0f00000000;
	xor.b32  	%r29, %r28, 2139095040;
	selp.b32 	%r30, %r29, %r28, %p26;
	and.b32  	%r31, %r30, 2147483647;
	selp.b32 	%r32, %r31, %r30, %p25;
	mov.b32 	%f132, %r32;
	bra.uni 	$L__BB0_11;
$L__BB0_8:
	setp.eq.f32 	%p19, %f4, 0fBF800000;
	setp.eq.f32 	%p20, %f102, 0f7F800000;
	and.pred  	%p21, %p19, %p20;
	@%p21 bra 	$L__BB0_11;
	setp.geu.f32 	%p22, %f4, 0f00000000;
	mov.f32 	%f132, %f11;
	@%p22 bra 	$L__BB0_11;
	setp.neu.f32 	%p23, %f9, 0f3F800000;
	neg.f32 	%f104, %f11;
	selp.f32 	%f105, %f11, %f104, %p23;
	cvt.rmi.f32.f32 	%f106, %f22;
	setp.neu.f32 	%p24, %f22, %f106;
	selp.f32 	%f132, 0f7FFFFFFF, %f105, %p24;
$L__BB0_11:
	fma.rn.f32 	%f17, %f23, %f132, 0f40000000;
	setp.lt.f32 	%p27, %f17, 0f3840F020;
	mov.f32 	%f133, 0fC1200000;
	@%p27 bra 	$L__BB0_13;
	mov.b32 	%r33, %f17;
	add.s32 	%r34, %r33, -1059760811;
	and.b32  	%r35, %r34, -8388608;
	sub.s32 	%r36, %r33, %r35;
	mov.b32 	%f109, %r36;
	cvt.rn.f32.s32 	%f110, %r35;
	fma.rn.f32 	%f111, %f110, 0f34000000, 0f00000000;
	add.f32 	%f112, %f109, 0fBF800000;
	fma.rn.f32 	%f113, %f112, 0fBE055027, 0f3E1039F6;
	fma.rn.f32 	%f114, %f113, %f112, 0fBDF8CDCC;
	fma.rn.f32 	%f115, %f114, %f112, 0f3E0F2955;
	fma.rn.f32 	%f116, %f115, %f112, 0fBE2AD8B9;
	fma.rn.f32 	%f117, %f116, %f112, 0f3E4CED0B;
	fma.rn.f32 	%f118, %f117, %f112, 0fBE7FFF22;
	fma.rn.f32 	%f119, %f118, %f112, 0f3EAAAA78;
	fma.rn.f32 	%f120, %f119, %f112, 0fBF000000;
	mul.f32 	%f121, %f112, %f120;
	fma.rn.f32 	%f122, %f121, %f112, %f112;
	fma.rn.f32 	%f123, %f111, 0f3F317218, %f122;
	setp.gt.u32 	%p28, %r33, 2139095039;
	fma.rn.f32 	%f124, %f17, 0f7F800000, 0f7F800000;
	selp.f32 	%f133, %f124, %f123, %p28;
$L__BB0_13:
	div.rn.f32 	%f125, %f8, %f133;
	mul.f32 	%f126, %f24, %f125;
	div.rn.f32 	%f127, %f126, %f4;
	mul.f32 	%f128, %f1, %f127;
	st.global.f32 	[%rd1], %f128;
	mul.f32 	%f129, %f2, %f127;
	st.global.f32 	[%rd1+4], %f129;
	mul.f32 	%f130, %f127, %f3;
	st.global.f32 	[%rd1+8], %f130;
$L__BB0_14:
	ret;

}


// ===== COMPILED SASS (sm_100) =====

	.target	sm_100

	.elftype	@"ET_EXEC"


//--------------------- .note.nv.tkinfo           --------------------------
	.section	.note.nv.tkinfo,"",@"SHT_NOTE"
	.sectionflags	@"SHF_NOTE_NV_TKINFO"
	.tkinfo
        /*0018*/ 	.word	0x00000002
        /*0030*/ 	.string	""
        /*0030*/ 	.string	"ptxas"
        /*0030*/ 	.string	"Cuda compilation tools, release 13.0, V13.0.88"
        /*0030*/ 	.string	"Build cuda_13.0.r13.0/compiler.36424714_0"
        /*0030*/ 	.string	"-arch sm_100 -m 64 "



//--------------------- .note.nv.cuinfo           --------------------------
	.section	.note.nv.cuinfo,"",@"SHT_NOTE"
	.sectionflags	@"SHF_NOTE_NV_CUINFO"
        /*0018*/ 	.short	0x0002
        /*001a*/ 	.short	0x0064
        /*001c*/ 	.short	0x0082
	.zero		2


//--------------------- .nv.info                  --------------------------
	.section	.nv.info,"",@"SHT_CUDA_INFO"
	.align	4


	//----- nvinfo : EIATTR_REGCOUNT
	.align		4
        /*0000*/ 	.byte	0x04, 0x2f
        /*0002*/ 	.short	(.L_1 - .L_0)
	.align		4
.L_0:
        /*0004*/ 	.word	index@(_Z12logMapKernelPfiifffff)
        /*0008*/ 	.word	0x00000013


	//----- nvinfo : EIATTR_FRAME_SIZE
	.align		4
.L_1:
        /*000c*/ 	.byte	0x04, 0x11
        /*000e*/ 	.short	(.L_3 - .L_2)
	.align		4
.L_2:
        /*0010*/ 	.word	index@($__internal_0_$__cuda_sm3x_div_rn_noftz_f32_slowpath)
        /*0014*/ 	.word	0x00000000


	//----- nvinfo : EIATTR_FRAME_SIZE
	.align		4
.L_3:
        /*0018*/ 	.byte	0x04, 0x11
        /*001a*/ 	.short	(.L_5 - .L_4)
	.align		4
.L_4:
        /*001c*/ 	.word	index@(_Z12logMapKernelPfiifffff)
        /*0020*/ 	.word	0x00000000


	//----- nvinfo : EIATTR_MIN_STACK_SIZE
	.align		4
.L_5:
        /*0024*/ 	.byte	0x04, 0x12
        /*0026*/ 	.short	(.L_7 - .L_6)
	.align		4
.L_6:
        /*0028*/ 	.word	index@(_Z12logMapKernelPfiifffff)
        /*002c*/ 	.word	0x00000000
.L_7:


//--------------------- .nv.compat                --------------------------
	.section	.nv.compat,"",@"SHT_CUDA_COMPAT_INFO"
	.align	4
        /*0000*/ 	.byte	0x02, 0x09, 0x00, 0x00, 0x02, 0x02, 0x01, 0x00, 0x02, 0x05, 0x05, 0x00, 0x03, 0x07, 0x01, 0x01
        /*0010*/ 	.byte	0x02, 0x03, 0x00, 0x00, 0x02, 0x06, 0x01, 0x00, 0x04, 0x0b, 0x08, 0x00, 0x01, 0x00, 0x00, 0x00
        /*0020*/ 	.byte	0x00, 0x00, 0x00, 0x00


//--------------------- .nv.info._Z12logMapKernelPfiifffff --------------------------
	.section	.nv.info._Z12logMapKernelPfiifffff,"",@"SHT_CUDA_INFO"
	.sectionflags	@""
	.align	4


	//----- nvinfo : EIATTR_CUDA_API_VERSION
	.align		4
        /*0000*/ 	.byte	0x04, 0x37
        /*0002*/ 	.short	(.L_9 - .L_8)
.L_8:
        /*0004*/ 	.word	0x00000082


	//----- nvinfo : EIATTR_KPARAM_INFO
	.align		4
.L_9:
        /*0008*/ 	.byte	0x04, 0x17
        /*000a*/ 	.short	(.L_11 - .L_10)
.L_10:
        /*000c*/ 	.word	0x00000000
        /*0010*/ 	.short	0x0007
        /*0012*/ 	.short	0x0020
        /*0014*/ 	.byte	0x00, 0xf0, 0x11, 0x00


	//----- nvinfo : EIATTR_KPARAM_INFO
	.align		4
.L_11:
        /*0018*/ 	.byte	0x04, 0x17
        /*001a*/ 	.short	(.L_13 - .L_12)
.L_12:
        /*001c*/ 	.word	0x00000000
        /*0020*/ 	.short	0x0006
        /*0022*/ 	.short	0x001c
        /*0024*/ 	.byte	0x00, 0xf0, 0x11, 0x00


	//----- nvinfo : EIATTR_KPARAM_INFO
	.align		4
.L_13:
        /*0028*/ 	.byte	0x04, 0x17
        /*002a*/ 	.short	(.L_15 - .L_14)
.L_14:
        /*002c*/ 	.word	0x00000000
        /*0030*/ 	.short	0x0005
        /*0032*/ 	.short	0x0018
        /*0034*/ 	.byte	0x00, 0xf0, 0x11, 0x00


	//----- nvinfo : EIATTR_KPARAM_INFO
	.align		4
.L_15:
        /*0038*/ 	.byte	0x04, 0x17
        /*003a*/ 	.short	(.L_17 - .L_16)
.L_16:
        /*003c*/ 	.word	0x00000000
        /*0040*/ 	.short	0x0004
        /*0042*/ 	.short	0x0014
        /*0044*/ 	.byte	0x00, 0xf0, 0x11, 0x00


	//----- nvinfo : EIATTR_KPARAM_INFO
	.align		4
.L_17:
        /*0048*/ 	.byte	0x04, 0x17
        /*004a*/ 	.short	(.L_19 - .L_18)
.L_18:
        /*004c*/ 	.word	0x00000000
        /*0050*/ 	.short	0x0003
        /*0052*/ 	.short	0x0010
        /*0054*/ 	.byte	0x00, 0xf0, 0x11, 0x00


	//----- nvinfo : EIATTR_KPARAM_INFO
	.align		4
.L_19:
        /*0058*/ 	.byte	0x04, 0x17
        /*005a*/ 	.short	(.L_21 - .L_20)
.L_20:
        /*005c*/ 	.word	0x00000000
        /*0060*/ 	.short	0x0002
        /*0062*/ 	.short	0x000c
        /*0064*/ 	.byte	0x00, 0xf0, 0x11, 0x00


	//----- nvinfo : EIATTR_KPARAM_INFO
	.align		4
.L_21:
        /*0068*/ 	.byte	0x04, 0x17
        /*006a*/ 	.short	(.L_23 - .L_22)
.L_22:
        /*006c*/ 	.word	0x00000000
        /*0070*/ 	.short	0x0001
        /*0072*/ 	.short	0x0008
        /*0074*/ 	.byte	0x00, 0xf0, 0x11, 0x00


	//----- nvinfo : EIATTR_KPARAM_INFO
	.align		4
.L_23:
        /*0078*/ 	.byte	0x04, 0x17
        /*007a*/ 	.short	(.L_25 - .L_24)
.L_24:
        /*007c*/ 	.word	0x00000000
        /*0080*/ 	.short	0x0000
        /*0082*/ 	.short	0x0000
        /*0084*/ 	.byte	0x00, 0xf5, 0x21, 0x00


	//----- nvinfo : EIATTR_SPARSE_MMA_MASK
	.align		4
.L_25:
        /*0088*/ 	.byte	0x03, 0x50
        /*008a*/ 	.short	0x0000


	//----- nvinfo : EIATTR_MAXREG_COUNT
	.align		4
        /*008c*/ 	.byte	0x03, 0x1b
        /*008e*/ 	.short	0x00ff


	//----- nvinfo : EIATTR_MERCURY_ISA_VERSION
	.align		4
        /*0090*/ 	.byte	0x03, 0x5f
        /*0092*/ 	.short	0x0101


	//----- nvinfo : EIATTR_VRC_CTA_INIT_COUNT
	.align		4
        /*0094*/ 	.byte	0x02, 0x4a
	.zero		1
	.zero		1


	//----- nvinfo : EIATTR_EXIT_INSTR_OFFSETS
	.align		4
        /*0098*/ 	.byte	0x04, 0x1c
        /*009a*/ 	.short	(.L_27 - .L_26)


	//   ....[0]....
.L_26:
        /*009c*/ 	.word	0x000000c0


	//   ....[1]....
        /*00a0*/ 	.word	0x00000d10


	//----- nvinfo : EIATTR_CRS_STACK_SIZE
	.align		4
.L_27:
        /*00a4*/ 	.byte	0x04, 0x1e
        /*00a6*/ 	.short	(.L_29 - .L_28)
.L_28:
        /*00a8*/ 	.word	0x00000000


	//----- nvinfo : EIATTR_CBANK_PARAM_SIZE
	.align		4
.L_29:
        /*00ac*/ 	.byte	0x03, 0x19
        /*00ae*/ 	.short	0x0024


	//----- nvinfo : EIATTR_PARAM_CBANK
	.align		4
        /*00b0*/ 	.byte	0x04, 0x0a
        /*00b2*/ 	.short	(.L_31 - .L_30)
	.align		4
.L_30:
        /*00b4*/ 	.word	index@(.nv.constant0._Z12logMapKernelPfiifffff)
        /*00b8*/ 	.short	0x0380
        /*00ba*/ 	.short	0x0024


	//----- nvinfo : EIATTR_SW_WAR
	.align		4
.L_31:
        /*00bc*/ 	.byte	0x04, 0x36
        /*00be*/ 	.short	(.L_33 - .L_32)
.L_32:
        /*00c0*/ 	.word	0x00000008
.L_33:


//--------------------- .nv.callgraph             --------------------------
	.section	.nv.callgraph,"",@"SHT_CUDA_CALLGRAPH"
	.align	4
	.sectionentsize	8
	.align		4
        /*0000*/ 	.word	0x00000000
	.align		4
        /*0004*/ 	.word	0xffffffff
	.align		4
        /*0008*/ 	.word	0x00000000
	.align		4
        /*000c*/ 	.word	0xfffffffe
	.align		4
        /*0010*/ 	.word	0x00000000
	.align		4
        /*0014*/ 	.word	0xfffffffd
	.align		4
        /*0018*/ 	.word	0x00000000
	.align		4
        /*001c*/ 	.word	0xfffffffc


//--------------------- .text._Z12logMapKernelPfiifffff --------------------------
	.section	.text._Z12logMapKernelPfiifffff,"ax",@progbits
	.align	128
        .global         _Z12logMapKernelPfiifffff
        .type           _Z12logMapKernelPfiifffff,@function
        .size           _Z12logMapKernelPfiifffff,(.L_x_22 - _Z12logMapKernelPfiifffff)
        .other          _Z12logMapKernelPfiifffff,@"STO_CUDA_ENTRY STV_DEFAULT"
_Z12logMapKernelPfiifffff:
.text._Z12logMapKernelPfiifffff:
[----:B------:R-:W-:Y:S01]  /*0000*/  LDC R1, c[0x0][0x37c] ;  /* 0x0000df00ff017b82 */ /* 0x000fe20000000800 */
[----:B------:R-:W0:Y:S07]  /*0010*/  S2R R3, SR_TID.Y ;  /* 0x0000000000037919 */ /* 0x000e2e0000002200 */
[----:B------:R-:W1:Y:S01]  /*0020*/  LDC R5, c[0x0][0x360] ;  /* 0x0000d800ff057b82 */ /* 0x000e620000000800 */
[----:B------:R-:W2:Y:S01]  /*0030*/  LDCU.64 UR6, c[0x0][0x388] ;  /* 0x00007100ff0677ac */ /* 0x000ea20008000a00 */
[----:B------:R-:W1:Y:S06]  /*0040*/  S2R R0, SR_TID.X ;  /* 0x0000000000007919 */ /* 0x000e6c0000002100 */
[----:B------:R-:W0:Y:S08]  /*0050*/  S2UR UR5, SR_CTAID.Y ;  /* 0x00000000000579c3 */ /* 0x000e300000002600 */
[----:B------:R-:W0:Y:S08]  /*0060*/  LDC R2, c[0x0][0x364] ;  /* 0x0000d900ff027b82 */ /* 0x000e300000000800 */
[----:B------:R-:W1:Y:S01]  /*0070*/  S2UR UR4, SR_CTAID.X ;  /* 0x00000000000479c3 */ /* 0x000e620000002500 */
[----:B0-----:R-:W-:-:S05]  /*0080*/  IMAD R3, R2, UR5, R3 ;  /* 0x0000000502037c24 */ /* 0x001fca000f8e0203 */
[----:B--2---:R-:W-:Y:S01]  /*0090*/  ISETP.GE.AND P0, PT, R3, UR7, PT ;  /* 0x0000000703007c0c */ /* 0x004fe2000bf06270 */
[----:B-1----:R-:W-:-:S05]  /*00a0*/  IMAD R0, R5, UR4, R0 ;  /* 0x0000000405007c24 */ /* 0x002fca000f8e0200 */
[----:B------:R-:W-:-:S13]  /*00b0*/  ISETP.GE.OR P0, PT, R0, UR6, P0 ;  /* 0x0000000600007c0c */ /* 0x000fda0008706670 */
[----:B------:R-:W-:Y:S05]  /*00c0*/  @P0 EXIT ;  /* 0x000000000000094d */ /* 0x000fea0003800000 */
[----:B------:R-:W0:Y:S01]  /*00d0*/  LDC.64 R4, c[0x0][0x380] ;  /* 0x0000e000ff047b82 */ /* 0x000e220000000a00 */
[----:B------:R-:W1:Y:S01]  /*00e0*/  LDCU.64 UR4, c[0x0][0x358] ;  /* 0x00006b00ff0477ac */ /* 0x000e620008000a00 */
[----:B------:R-:W-:Y:S02]  /*00f0*/  IMAD R0, R3, UR6, R0 ;  /* 0x0000000603007c24 */ /* 0x000fe4000f8e0200 */
[----:B------:R-:W-:Y:S01]  /*0100*/  HFMA2 R16, -RZ, RZ, 0.771484375, 0.21533203125 ;  /* 0x3a2c32e4ff107431 */ /* 0x000fe200000001ff */
[----:B------:R-:W2:Y:S01]  /*0110*/  LDCU UR6, c[0x0][0x390] ;  /* 0x00007200ff0677ac */ /* 0x000ea20008000800 */
[----:B------:R-:W-:-:S04]  /*0120*/  IMAD R3, R0, 0x3, RZ ;  /* 0x0000000300037824 */ /* 0x000fc800078e02ff */
[----:B0-----:R-:W-:-:S05]  /*0130*/  IMAD.WIDE R4, R3, 0x4, R4 ;  /* 0x0000000403047825 */ /* 0x001fca00078e0204 */
[----:B-1----:R-:W3:Y:S04]  /*0140*/  LDG.E R8, desc[UR4][R4.64+0x4] ;  /* 0x0000040404087981 */ /* 0x002ee8000c1e1900 */
[----:B------:R-:W4:Y:S04]  /*0150*/  LDG.E R7, desc[UR4][R4.64] ;  /* 0x0000000404077981 */ /* 0x000f28000c1e1900 */
[----:B------:R-:W5:Y:S01]  /*0160*/  LDG.E R6, desc[UR4][R4.64+0x8] ;  /* 0x0000080404067981 */ /* 0x000f62000c1e1900 */
[----:B------:R-:W-:Y:S01]  /*0170*/  BSSY.RECONVERGENT B0, `(.L_x_0) ;  /* 0x000004d000007945 */ /* 0x000fe20003800200 */
[----:B---3--:R-:W-:-:S04]  /*0180*/  FMUL R0, R8, 0.71539998054504394531 ;  /* 0x3f37247408007820 */ /* 0x008fc80000400000 */
[----:B----4-:R-:W-:-:S04]  /*0190*/  FFMA R9, R7, 0.21250000596046447754, R0 ;  /* 0x3e59999a07097823 */ /* 0x010fc80000000000 */
[----:B-----5:R-:W-:-:S04]  /*01a0*/  FFMA R9, R6, 0.072099998593330383301, R9 ;  /* 0x3d93a92a06097823 */ /* 0x020fc80000000009 */
[C---:B------:R-:W-:Y:S01]  /*01b0*/  FMUL R0, |R9|.reuse, 16777216 ;  /* 0x4b80000009007820 */ /* 0x040fe20000400200 */
[----:B------:R-:W-:-:S04]  /*01c0*/  FSETP.GEU.AND P0, PT, |R9|, 1.175494350822287508e-38, PT ;  /* 0x008000000900780b */ /* 0x000fc80003f0e200 */
[----:B------:R-:W-:-:S04]  /*01d0*/  FSEL R0, R0, |R9|, !P0 ;  /* 0x4000000900007208 */ /* 0x000fc80004000000 */
[----:B------:R-:W-:-:S04]  /*01e0*/  IADD3 R2, PT, PT, R0, -0x3f3504f3, RZ ;  /* 0xc0cafb0d00027810 */ /* 0x000fc80007ffe0ff */
[----:B------:R-:W-:Y:S02]  /*01f0*/  LOP3.LUT R3, R2, 0xff800000, RZ, 0xc0, !PT ;  /* 0xff80000002037812 */ /* 0x000fe400078ec0ff */
[----:B------:R-:W-:Y:S02]  /*0200*/  FSEL R2, RZ, -24, P0 ;  /* 0xc1c00000ff027808 */ /* 0x000fe40000000000 */
[-C--:B------:R-:W-:Y:S02]  /*0210*/  IADD3 R0, PT, PT, R0, -R3.reuse, RZ ;  /* 0x8000000300007210 */ /* 0x080fe40007ffe0ff */
[----:B------:R-:W-:-:S03]  /*0220*/  I2FP.F32.S32 R3, R3 ;  /* 0x0000000300037245 */ /* 0x000fc60000201400 */
[C---:B------:R-:W-:Y:S01]  /*0230*/  FADD R10, R0.reuse, 1 ;  /* 0x3f800000000a7421 */ /* 0x040fe20000000000 */
[----:B------:R-:W-:Y:S01]  /*0240*/  FADD R11, R0, -1 ;  /* 0xbf800000000b7421 */ /* 0x000fe20000000000 */
[----:B------:R-:W-:Y:S02]  /*0250*/  FFMA R3, R3, 1.1920928955078125e-07, R2 ;  /* 0x3400000003037823 */ /* 0x000fe40000000002 */
[----:B------:R-:W0:Y:S01]  /*0260*/  MUFU.RCP R12, R10 ;  /* 0x0000000a000c7308 */ /* 0x000e220000001000 */
[----:B------:R-:W-:-:S04]  /*0270*/  FADD R13, R11, R11 ;  /* 0x0000000b0b0d7221 */ /* 0x000fc80000000000 */
[----:B0-----:R-:W-:-:S04]  /*0280*/  FMUL R0, R12, R13 ;  /* 0x0000000d0c007220 */ /* 0x001fc80000400000 */
[----:B------:R-:W-:Y:S01]  /*0290*/  FADD R14, R11, -R0 ;  /* 0x800000000b0e7221 */ /* 0x000fe20000000000 */
[C---:B------:R-:W-:Y:S01]  /*02a0*/  FMUL R13, R0.reuse, R0 ;  /* 0x00000000000d7220 */ /* 0x040fe20000400000 */
[----:B------:R-:W-:Y:S02]  /*02b0*/  FFMA R10, R0, 1.4426950216293334961, R3 ;  /* 0x3fb8aa3b000a7823 */ /* 0x000fe40000000003 */
[----:B------:R-:W-:Y:S01]  /*02c0*/  FADD R14, R14, R14 ;  /* 0x0000000e0e0e7221 */ /* 0x000fe20000000000 */
[----:B------:R-:W-:Y:S01]  /*02d0*/  FFMA R2, R13, R16, 0.0032181653659790754318 ;  /* 0x3b52e7db0d027423 */ /* 0x000fe20000000010 */
[----:B------:R-:W-:Y:S02]  /*02e0*/  FADD R3, R3, -R10 ;  /* 0x8000000a03037221 */ /* 0x000fe40000000000 */
[----:B------:R-:W-:Y:S01]  /*02f0*/  FFMA R11, R11, -R0, R14 ;  /* 0x800000000b0b7223 */ /* 0x000fe2000000000e */
[C---:B------:R-:W-:Y:S02]  /*0300*/  FFMA R14, R13.reuse, R2, 0.018033718690276145935 ;  /* 0x3c93bb730d0e7423 */ /* 0x040fe40000000002 */
[----:B------:R-:W0:Y:S01]  /*0310*/  LDC R2, c[0x0][0x398] ;  /* 0x0000e600ff027b82 */ /* 0x000e220000000800 */
[----:B------:R-:W-:Y:S01]  /*0320*/  FMUL R11, R12, R11 ;  /* 0x0000000b0c0b7220 */ /* 0x000fe20000400000 */
[----:B------:R-:W-:Y:S01]  /*0330*/  FFMA R12, R0, 1.4426950216293334961, R3 ;  /* 0x3fb8aa3b000c7823 */ /* 0x000fe20000000003 */
[----:B------:R-:W-:-:S03]  /*0340*/  FFMA R14, R13, R14, 0.12022458761930465698 ;  /* 0x3df6384f0d0e7423 */ /* 0x000fc6000000000e */
[----:B------:R-:W-:Y:S01]  /*0350*/  FFMA R3, R11, 1.4426950216293334961, R12 ;  /* 0x3fb8aa3b0b037823 */ /* 0x000fe2000000000c */
[----:B------:R-:W-:-:S03]  /*0360*/  FMUL R13, R13, R14 ;  /* 0x0000000e0d0d7220 */ /* 0x000fc60000400000 */
[----:B------:R-:W-:Y:S01]  /*0370*/  FFMA R12, R0, 1.9251366722983220825e-08, R3 ;  /* 0x32a55e34000c7823 */ /* 0x000fe20000000003 */
[----:B------:R-:W-:-:S04]  /*0380*/  FMUL R3, R13, 3 ;  /* 0x404000000d037820 */ /* 0x000fc80000400000 */
[----:B------:R-:W-:-:S04]  /*0390*/  FFMA R12, R11, R3, R12 ;  /* 0x000000030b0c7223 */ /* 0x000fc8000000000c */
[----:B------:R-:W-:-:S04]  /*03a0*/  FFMA R13, R0, R13, R12 ;  /* 0x0000000d000d7223 */ /* 0x000fc8000000000c */
[----:B------:R-:W-:-:S04]  /*03b0*/  FADD R0, R10, R13 ;  /* 0x0000000d0a007221 */ /* 0x000fc80000000000 */
[----:B0-----:R-:W-:Y:S01]  /*03c0*/  FMUL R3, R0, R2 ;  /* 0x0000000200037220 */ /* 0x001fe20000400000 */
[----:B------:R-:W-:-:S03]  /*03d0*/  FADD R10, -R10, R0 ;  /* 0x000000000a0a7221 */ /* 0x000fc60000000100 */
[----:B------:R-:W0:Y:S01]  /*03e0*/  FRND R14, R3 ;  /* 0x00000003000e7307 */ /* 0x000e220000201000 */
[----:B------:R-:W-:Y:S01]  /*03f0*/  FADD R13, R13, -R10 ;  /* 0x8000000a0d0d7221 */ /* 0x000fe20000000000 */
[----:B------:R-:W-:-:S04]  /*0400*/  FFMA R0, R0, R2, -R3 ;  /* 0x0000000200007223 */ /* 0x000fc80000000803 */
[----:B------:R-:W-:Y:S01]  /*0410*/  FFMA R0, R13, R2, R0 ;  /* 0x000000020d007223 */ /* 0x000fe20000000000 */
[----:B------:R-:W-:Y:S01]  /*0420*/  MOV R13, 0x391fcb8e ;  /* 0x391fcb8e000d7802 */ /* 0x000fe20000000f00 */
[----:B------:R1:W3:Y:S01]  /*0430*/  F2I.NTZ R10, R3 ;  /* 0x00000003000a7305 */ /* 0x0002e20000203100 */
[----:B0-----:R-:W-:Y:S01]  /*0440*/  FADD R11, R3, -R14 ;  /* 0x8000000e030b7221 */ /* 0x001fe20000000000 */
[----:B------:R-:W-:-:S03]  /*0450*/  FSETP.GT.AND P1, PT, R14, RZ, PT ;  /* 0x000000ff0e00720b */ /* 0x000fc60003f24000 */
[----:B------:R-:W-:Y:S01]  /*0460*/  FADD R12, R0, R11 ;  /* 0x0000000b000c7221 */ /* 0x000fe20000000000 */
[----:B--2---:R-:W-:Y:S01]  /*0470*/  FADD R11, R9, UR6 ;  /* 0x00000006090b7e21 */ /* 0x004fe20008000000 */
[----:B------:R-:W-:Y:S02]  /*0480*/  HFMA2 R0, -RZ, RZ, -2.5625, 0 ;  /* 0xc1200000ff007431 */ /* 0x000fe400000001ff */
[C---:B------:R-:W-:Y:S02]  /*0490*/  FFMA R13, R12.reuse, R13, 0.0013391353422775864601 ;  /* 0x3aaf85ed0c0d7423 */ /* 0x040fe4000000000d */
[----:B------:R-:W-:Y:S02]  /*04a0*/  FSETP.GEU.AND P0, PT, R11, 4.6000001020729541779e-05, PT ;  /* 0x3840f0200b00780b */ /* 0x000fe40003f0e000 */
[----:B------:R-:W-:-:S04]  /*04b0*/  FFMA R13, R12, R13, 0.0096188392490148544312 ;  /* 0x3c1d98560c0d7423 */ /* 0x000fc8000000000d */
[----:B------:R-:W-:-:S04]  /*04c0*/  FFMA R13, R12, R13, 0.055503588169813156128 ;  /* 0x3d6357bb0c0d7423 */ /* 0x000fc8000000000d */
[----:B------:R-:W-:-:S03]  /*04d0*/  FFMA R13, R12, R13, 0.24022644758224487305 ;  /* 0x3e75fdec0c0d7423 */ /* 0x000fc6000000000d */
[----:B-1-3--:R-:W-:Y:S05]  /*04e0*/  @!P0 BRA `(.L_x_1) ;  /* 0x0000000000548947 */ /* 0x00afea0003800000 */
[C---:B------:R-:W-:Y:S01]  /*04f0*/  VIADD R0, R11.reuse, 0xc0d55555 ;  /* 0xc0d555550b007836 */ /* 0x040fe20000000000 */
[----:B------:R-:W-:Y:S02]  /*0500*/  MOV R15, 0x3e055027 ;  /* 0x3e055027000f7802 */ /* 0x000fe40000000f00 */
[----:B------:R-:W-:Y:S02]  /*0510*/  ISETP.GT.U32.AND P0, PT, R11, 0x7f7fffff, PT ;  /* 0x7f7fffff0b00780c */ /* 0x000fe40003f04070 */
[----:B------:R-:W-:-:S04]  /*0520*/  LOP3.LUT R0, R0, 0xff800000, RZ, 0xc0, !PT ;  /* 0xff80000000007812 */ /* 0x000fc800078ec0ff */
[-C--:B------:R-:W-:Y:S02]  /*0530*/  IADD3 R14, PT, PT, R11, -R0.reuse, RZ ;  /* 0x800000000b0e7210 */ /* 0x080fe40007ffe0ff */
[----:B------:R-:W-:-:S03]  /*0540*/  I2FP.F32.S32 R0, R0 ;  /* 0x0000000000007245 */ /* 0x000fc60000201400 */
[----:B------:R-:W-:Y:S02]  /*0550*/  FADD R14, R14, -1 ;  /* 0xbf8000000e0e7421 */ /* 0x000fe40000000000 */
[----:B------:R-:W-:Y:S02]  /*0560*/  FFMA R0, R0, 1.1920928955078125e-07, RZ ;  /* 0x3400000000007823 */ /* 0x000fe400000000ff */
[----:B------:R-:W-:-:S04]  /*0570*/  FFMA R15, R14, -R15, 0.14084610342979431152 ;  /* 0x3e1039f60e0f7423 */ /* 0x000fc8000000080f */
[----:B------:R-:W-:-:S04]  /*0580*/  FFMA R15, R14, R15, -0.12148627638816833496 ;  /* 0xbdf8cdcc0e0f7423 */ /* 0x000fc8000000000f */
[----:B------:R-:W-:-:S04]  /*0590*/  FFMA R15, R14, R15, 0.13980610668659210205 ;  /* 0x3e0f29550e0f7423 */ /* 0x000fc8000000000f */
[----:B------:R-:W-:-:S04]  /*05a0*/  FFMA R15, R14, R15, -0.16684235632419586182 ;  /* 0xbe2ad8b90e0f7423 */ /* 0x000fc8000000000f */
[----:B------:R-:W-:-:S04]  /*05b0*/  FFMA R15, R14, R15, 0.20012299716472625732 ;  /* 0x3e4ced0b0e0f7423 */ /* 0x000fc8000000000f */
[----:B------:R-:W-:-:S04]  /*05c0*/  FFMA R15, R14, R15, -0.24999669194221496582 ;  /* 0xbe7fff220e0f7423 */ /* 0x000fc8000000000f */
[----:B------:R-:W-:-:S04]  /*05d0*/  FFMA R15, R14, R15, 0.33333182334899902344 ;  /* 0x3eaaaa780e0f7423 */ /* 0x000fc8000000000f */
[----:B------:R-:W-:-:S04]  /*05e0*/  FFMA R15, R14, R15, -0.5 ;  /* 0xbf0000000e0f7423 */ /* 0x000fc8000000000f */
[----:B------:R-:W-:-:S04]  /*05f0*/  FMUL R15, R14, R15 ;  /* 0x0000000f0e0f7220 */ /* 0x000fc80000400000 */
[----:B------:R-:W-:Y:S01]  /*0600*/  FFMA R15, R14, R15, R14 ;  /* 0x0000000f0e0f7223 */ /* 0x000fe2000000000e */
[----:B------:R-:W-:-:S03]  /*0610*/  MOV R14, 0x7f800000 ;  /* 0x7f800000000e7802 */ /* 0x000fc60000000f00 */
[----:B------:R-:W-:Y:S02]  /*0620*/  FFMA R0, R0, 0.69314718246459960938, R15 ;  /* 0x3f31721800007823 */ /* 0x000fe4000000000f */
[----:B------:R-:W-:-:S07]  /*0630*/  @P0 FFMA R0, R11, R14, +INF ;  /* 0x7f8000000b000423 */ /* 0x000fce000000000e */
.L_x_1:
[----:B------:R-:W-:Y:S05]  /*0640*/  BSYNC.RECONVERGENT B0 ;  /* 0x0000000000007941 */ /* 0x000fea0003800200 */
.L_x_0:
[----:B------:R-:W0:Y:S01]  /*0650*/  LDCU UR6, c[0x0][0x394] ;  /* 0x00007280ff0677ac */ /* 0x000e220008000800 */
[----:B------:R-:W-:Y:S01]  /*0660*/  FSETP.NEU.AND P0, PT, R9, 1, PT ;  /* 0x3f8000000900780b */ /* 0x000fe20003f0d000 */
[----:B------:R-:W-:Y:S01]  /*0670*/  FFMA R13, R12, R13, 0.69314718246459960938 ;  /* 0x3f3172180c0d7423 */ /* 0x000fe2000000000d */
[----:B------:R-:W-:Y:S01]  /*0680*/  SEL R11, RZ, 0x83000000, P1 ;  /* 0x83000000ff0b7807 */ /* 0x000fe20000800000 */
[----:B------:R-:W-:Y:S01]  /*0690*/  BSSY.RECONVERGENT B0, `(.L_x_2) ;  /* 0x0000028000007945 */ /* 0x000fe20003800200 */
[----:B------:R-:W-:Y:S01]  /*06a0*/  FSETP.EQ.OR P0, PT, R2, RZ, !P0 ;  /* 0x000000ff0200720b */ /* 0x000fe20004702400 */
[----:B------:R-:W-:Y:S01]  /*06b0*/  FFMA R13, R12, R13, 1 ;  /* 0x3f8000000c0d7423 */ /* 0x000fe2000000000d */
[----:B------:R-:W-:Y:S02]  /*06c0*/  FSETP.GT.AND P1, PT, |R3|, 152, PT ;  /* 0x431800000300780b */ /* 0x000fe40003f24200 */
[----:B------:R-:W-:Y:S01]  /*06d0*/  IADD3 R12, PT, PT, R11, 0x7f000000, RZ ;  /* 0x7f0000000b0c7810 */ /* 0x000fe20007ffe0ff */
[----:B------:R-:W-:Y:S01]  /*06e0*/  IMAD R11, R10, 0x800000, -R11 ;  /* 0x008000000a0b7824 */ /* 0x000fe200078e0a0b */
[----:B------:R-:W-:-:S02]  /*06f0*/  FSETP.GEU.AND P2, PT, R3, RZ, PT ;  /* 0x000000ff0300720b */ /* 0x000fc40003f4e000 */
[----:B------:R-:W-:Y:S01]  /*0700*/  MOV R3, 0x3f800000 ;  /* 0x3f80000000037802 */ /* 0x000fe20000000f00 */
[----:B------:R-:W-:Y:S01]  /*0710*/  FMUL R12, R13, R12 ;  /* 0x0000000c0d0c7220 */ /* 0x000fe20000400000 */
[----:B0-----:R-:W-:-:S03]  /*0720*/  FADD R0, R0, -UR6 ;  /* 0x8000000600007e21 */ /* 0x001fc60008000000 */
[----:B------:R-:W-:Y:S02]  /*0730*/  FMUL R11, R12, R11 ;  /* 0x0000000b0c0b7220 */ /* 0x000fe40000400000 */
[----:B------:R-:W-:Y:S01]  /*0740*/  @P1 FSEL R11, RZ, +INF , !P2 ;  /* 0x7f800000ff0b1808 */ /* 0x000fe20005000000 */
[----:B------:R-:W-:Y:S06]  /*0750*/  @P0 BRA `(.L_x_3) ;  /* 0x00000000006c0947 */ /* 0x000fec0003800000 */
[----:B------:R-:W-:-:S04]  /*0760*/  FSETP.NAN.AND P0, PT, |R2|, |R2|, PT ;  /* 0x400000020200720b */ /* 0x000fc80003f08200 */
[----:B------:R-:W-:-:S13]  /*0770*/  FSETP.NUM.AND P0, PT, |R9|, |R9|, !P0 ;  /* 0x400000090900720b */ /* 0x000fda0004707200 */
[----:B------:R-:W-:Y:S01]  /*0780*/  @!P0 FADD R3, R9, R2 ;  /* 0x0000000209038221 */ /* 0x000fe20000000000 */
[----:B------:R-:W-:Y:S06]  /*0790*/  @!P0 BRA `(.L_x_3) ;  /* 0x00000000005c8947 */ /* 0x000fec0003800000 */
[----:B------:R-:W-:Y:S01]  /*07a0*/  FMUL R12, R2, 0.5 ;  /* 0x3f000000020c7820 */ /* 0x000fe20000400000 */
[----:B------:R-:W-:-:S04]  /*07b0*/  FSETP.NEU.AND P0, PT, |R9|, +INF , PT ;  /* 0x7f8000000900780b */ /* 0x000fc80003f0d200 */
[----:B------:R-:W-:Y:S01]  /*07c0*/  FSETP.NEU.AND P0, PT, R9, RZ, P0 ;  /* 0x000000ff0900720b */ /* 0x000fe2000070d000 */
[----:B------:R-:W0:Y:S03]  /*07d0*/  FRND.TRUNC R12, R12 ;  /* 0x0000000c000c7307 */ /* 0x000e26000020d000 */
[----:B------:R-:W-:-:S09]  /*07e0*/  FSETP.GEU.OR P1, PT, R2, RZ, P0 ;  /* 0x000000ff0200720b */ /* 0x000fd2000072e400 */
[----:B------:R-:W-:Y:S01]  /*07f0*/  @!P0 FADD R10, R9, R9 ;  /* 0x00000009090a8221 */ /* 0x000fe20000000000 */
[----:B0-----:R-:W-:-:S04]  /*0800*/  FADD R13, R12, R12 ;  /* 0x0000000c0c0d7221 */ /* 0x001fc80000000000 */
[----:B------:R-:W-:Y:S01]  /*0810*/  @!P1 LOP3.LUT R10, R10, 0x7f800000, RZ, 0x3c, !PT ;  /* 0x7f8000000a0a9812 */ /* 0x000fe200078e3cff */
[----:B------:R-:W-:-:S05]  /*0820*/  FADD R13, -R13, R2 ;  /* 0x000000020d0d7221 */ /* 0x000fca0000000100 */
[----:B------:R-:W-:-:S13]  /*0830*/  FSETP.NEU.AND P2, PT, |R13|, 1, !P0 ;  /* 0x3f8000000d00780b */ /* 0x000fda000474d200 */
[----:B------:R-:W-:-:S04]  /*0840*/  @P2 LOP3.LUT R10, R10, 0x7fffffff, RZ, 0xc0, !PT ;  /* 0x7fffffff0a0a2812 */ /* 0x000fc800078ec0ff */
[----:B------:R-:W-:Y:S01]  /*0850*/  @!P0 MOV R3, R10 ;  /* 0x0000000a00038202 */ /* 0x000fe20000000f00 */
[----:B------:R-:W-:Y:S06]  /*0860*/  @!P0 BRA `(.L_x_3) ;  /* 0x0000000000288947 */ /* 0x000fec0003800000 */
[----:B------:R-:W-:Y:S02]  /*0870*/  FSETP.NEU.AND P0, PT, |R2|, +INF , PT ;  /* 0x7f8000000200780b */ /* 0x000fe40003f0d200 */
[----:B------:R-:W-:-:S13]  /*0880*/  FSETP.EQ.AND P1, PT, R9, -1, PT ;  /* 0xbf8000000900780b */ /* 0x000fda0003f22000 */
[----:B------:R-:W-:Y:S05]  /*0890*/  @!P0 BRA P1, `(.L_x_3) ;  /* 0x00000000001c8947 */ /* 0x000fea0000800000 */
[----:B------:R-:W-:-:S13]  /*08a0*/  FSETP.GEU.AND P1, PT, R9, RZ, PT ;  /* 0x000000ff0900720b */ /* 0x000fda0003f2e000 */
[----:B------:R-:W0:Y:S01]  /*08b0*/  @!P1 FRND.FLOOR R3, R2 ;  /* 0x0000000200039307 */ /* 0x000e220000205000 */
[----:B------:R-:W-:-:S04]  /*08c0*/  @!P1 FSETP.NEU.AND P2, PT, |R13|, 1, PT ;  /* 0x3f8000000d00980b */ /* 0x000fc80003f4d200 */
[-C--:B------:R-:W-:Y:S02]  /*08d0*/  @!P1 FSEL R10, R11, -R11.reuse, P2 ;  /* 0x8000000b0b0a9208 */ /* 0x080fe40001000000 */
[----:B0-----:R-:W-:Y:S02]  /*08e0*/  @!P1 FSETP.NEU.AND P0, PT, R3, R2, PT ;  /* 0x000000020300920b */ /* 0x001fe40003f0d000 */
[----:B------:R-:W-:Y:S02]  /*08f0*/  MOV R3, R11 ;  /* 0x0000000b00037202 */ /* 0x000fe40000000f00 */
[----:B------:R-:W-:-:S09]  /*0900*/  @!P1 FSEL R3, R10, +QNAN , !P0 ;  /* 0x7fffffff0a039808 */ /* 0x000fd20004000000 */
.L_x_3:
[----:B------:R-:W-:Y:S05]  /*0910*/  BSYNC.RECONVERGENT B0 ;  /* 0x0000000000007941 */ /* 0x000fea0003800200 */
.L_x_2:
[----:B------:R-:W0:Y:S01]  /*0920*/  LDC R2, c[0x0][0x39c] ;  /* 0x0000e700ff027b82 */ /* 0x000e220000000800 */
[----:B------:R-:W-:Y:S01]  /*0930*/  BSSY.RECONVERGENT B0, `(.L_x_4) ;  /* 0x000001a000007945 */ /* 0x000fe20003800200 */
[----:B0-----:R-:W-:Y:S01]  /*0940*/  FFMA R11, R3, R2, 2 ;  /* 0x40000000030b7423 */ /* 0x001fe20000000002 */
[----:B------:R-:W-:-:S04]  /*0950*/  HFMA2 R3, -RZ, RZ, -2.5625, 0 ;  /* 0xc1200000ff037431 */ /* 0x000fc800000001ff */
[----:B------:R-:W-:-:S13]  /*0960*/  FSETP.GEU.AND P0, PT, R11, 4.6000001020729541779e-05, PT ;  /* 0x3840f0200b00780b */ /* 0x000fda0003f0e000 */
[----:B------:R-:W-:Y:S05]  /*0970*/  @!P0 BRA `(.L_x_5) ;  /* 0x0000000000548947 */ /* 0x000fea0003800000 */
        /* <DEDUP_REMOVED lines=21> */
.L_x_5:
[----:B------:R-:W-:Y:S05]  /*0ad0*/  BSYNC.RECONVERGENT B0 ;  /* 0x0000000000007941 */ /* 0x000fea0003800200 */
.L_x_4:
[----:B------:R-:W0:Y:S01]  /*0ae0*/  MUFU.RCP R2, R3 ;  /* 0x0000000300027308 */ /* 0x000e220000001000 */
[----:B------:R-:W-:Y:S07]  /*0af0*/  BSSY.RECONVERGENT B0, `(.L_x_6) ;  /* 0x000000b000007945 */ /* 0x000fee0003800200 */
[----:B------:R-:W1:Y:S01]  /*0b00*/  FCHK P0, R0, R3 ;  /* 0x0000000300007302 */ /* 0x000e620000000000 */
[----:B0-----:R-:W-:-:S04]  /*0b10*/  FFMA R11, R2, -R3, 1 ;  /* 0x3f800000020b7423 */ /* 0x001fc80000000803 */
[----:B------:R-:W-:-:S04]  /*0b20*/  FFMA R11, R2, R11, R2 ;  /* 0x0000000b020b7223 */ /* 0x000fc80000000002 */
[----:B------:R-:W-:-:S04]  /*0b30*/  FFMA R2, R0, R11, RZ ;  /* 0x0000000b00027223 */ /* 0x000fc800000000ff */
[----:B------:R-:W-:-:S04]  /*0b40*/  FFMA R10, R2, -R3, R0 ;  /* 0x80000003020a7223 */ /* 0x000fc80000000000 */
[----:B------:R-:W-:Y:S01]  /*0b50*/  FFMA R2, R11, R10, R2 ;  /* 0x0000000a0b027223 */ /* 0x000fe20000000002 */
[----:B-1----:R-:W-:Y:S06]  /*0b60*/  @!P0 BRA `(.L_x_7) ;  /* 0x00000000000c8947 */ /* 0x002fec0003800000 */
[----:B------:R-:W-:-:S07]  /*0b70*/  MOV R2, 0xb90 ;  /* 0x00000b9000027802 */ /* 0x000fce0000000f00 */
[----:B------:R-:W-:Y:S05]  /*0b80*/  CALL.REL.NOINC `($__internal_0_$__cuda_sm3x_div_rn_noftz_f32_slowpath) ;  /* 0x0000000000647944 */ /* 0x000fea0003c00000 */
[----:B------:R-:W-:-:S07]  /*0b90*/  MOV R2, R0 ;  /* 0x0000000000027202 */ /* 0x000fce0000000f00 */
.L_x_7:
[----:B------:R-:W-:Y:S05]  /*0ba0*/  BSYNC.RECONVERGENT B0 ;  /* 0x0000000000007941 */ /* 0x000fea0003800200 */
.L_x_6:
[----:B------:R-:W0:Y:S01]  /*0bb0*/  LDCU UR6, c[0x0][0x3a0] ;  /* 0x00007400ff0677ac */ /* 0x000e220008000800 */
[----:B------:R-:W1:Y:S01]  /*0bc0*/  MUFU.RCP R10, R9 ;  /* 0x00000009000a7308 */ /* 0x000e620000001000 */
[----:B------:R-:W-:Y:S01]  /*0bd0*/  BSSY.RECONVERGENT B0, `(.L_x_8) ;  /* 0x000000d000007945 */ /* 0x000fe20003800200 */
[----:B0-----:R-:W-:Y:S01]  /*0be0*/  FMUL R0, R2, UR6 ;  /* 0x0000000602007c20 */ /* 0x001fe20008400000 */
[----:B-1----:R-:W-:-:S05]  /*0bf0*/  FFMA R3, -R9, R10, 1 ;  /* 0x3f80000009037423 */ /* 0x002fca000000010a */
[----:B------:R-:W0:Y:S01]  /*0c00*/  FCHK P0, R0, R9 ;  /* 0x0000000900007302 */ /* 0x000e220000000000 */
[----:B------:R-:W-:-:S04]  /*0c10*/  FFMA R3, R10, R3, R10 ;  /* 0x000000030a037223 */ /* 0x000fc8000000000a */
[----:B------:R-:W-:-:S04]  /*0c20*/  FFMA R2, R0, R3, RZ ;  /* 0x0000000300027223 */ /* 0x000fc800000000ff */
[----:B------:R-:W-:-:S04]  /*0c30*/  FFMA R10, -R9, R2, R0 ;  /* 0x00000002090a7223 */ /* 0x000fc80000000100 */
[----:B------:R-:W-:Y:S01]  /*0c40*/  FFMA R3, R3, R10, R2 ;  /* 0x0000000a03037223 */ /* 0x000fe20000000002 */
[----:B0-----:R-:W-:Y:S06]  /*0c50*/  @!P0 BRA `(.L_x_9) ;  /* 0x0000000000108947 */ /* 0x001fec0003800000 */
[----:B------:R-:W-:Y:S01]  /*0c60*/  IMAD.MOV.U32 R3, RZ, RZ, R9 ;  /* 0x000000ffff037224 */ /* 0x000fe200078e0009 */
[----:B------:R-:W-:-:S07]  /*0c70*/  MOV R2, 0xc90 ;  /* 0x00000c9000027802 */ /* 0x000fce0000000f00 */
[----:B------:R-:W-:Y:S05]  /*0c80*/  CALL.REL.NOINC `($__internal_0_$__cuda_sm3x_div_rn_noftz_f32_slowpath) ;  /* 0x0000000000247944 */ /* 0x000fea0003c00000 */
[----:B------:R-:W-:-:S07]  /*0c90*/  MOV R3, R0 ;  /* 0x0000000000037202 */ /* 0x000fce0000000f00 */
.L_x_9:
[----:B------:R-:W-:Y:S05]  /*0ca0*/  BSYNC.RECONVERGENT B0 ;  /* 0x0000000000007941 */ /* 0x000fea0003800200 */
.L_x_8:
[-C--:B------:R-:W-:Y:S01]  /*0cb0*/  FMUL R7, R7, R3.reuse ;  /* 0x0000000307077220 */ /* 0x080fe20000400000 */
[-C--:B------:R-:W-:Y:S01]  /*0cc0*/  FMUL R9, R8, R3.reuse ;  /* 0x0000000308097220 */ /* 0x080fe20000400000 */
[----:B------:R-:W-:-:S03]  /*0cd0*/  FMUL R3, R6, R3 ;  /* 0x0000000306037220 */ /* 0x000fc60000400000 */
[----:B------:R-:W-:Y:S04]  /*0ce0*/  STG.E desc[UR4][R4.64], R7 ;  /* 0x0000000704007986 */ /* 0x000fe8000c101904 */
[----:B------:R-:W-:Y:S04]  /*0cf0*/  STG.E desc[UR4][R4.64+0x4], R9 ;  /* 0x0000040904007986 */ /* 0x000fe8000c101904 */
[----:B------:R-:W-:Y:S01]  /*0d00*/  STG.E desc[UR4][R4.64+0x8], R3 ;  /* 0x0000080304007986 */ /* 0x000fe2000c101904 */
[----:B------:R-:W-:Y:S05]  /*0d10*/  EXIT ;  /* 0x000000000000794d */ /* 0x000fea0003800000 */
        .weak           $__internal_0_$__cuda_sm3x_div_rn_noftz_f32_slowpath
        .type           $__internal_0_$__cuda_sm3x_div_rn_noftz_f32_slowpath,@function
        .size           $__internal_0_$__cuda_sm3x_div_rn_noftz_f32_slowpath,(.L_x_22 - $__internal_0_$__cuda_sm3x_div_rn_noftz_f32_slowpath)
$__internal_0_$__cuda_sm3x_div_rn_noftz_f32_slowpath:
[----:B------:R-:W-:Y:S01]  /*0d20*/  SHF.R.U32.HI R11, RZ, 0x17, R3 ;  /* 0x00000017ff0b7819 */ /* 0x000fe20000011603 */
[----:B------:R-:W-:Y:S01]  /*0d30*/  BSSY.RECONVERGENT B1, `(.L_x_10) ;  /* 0x0000062000017945 */ /* 0x000fe20003800200 */
[----:B------:R-:W-:Y:S02]  /*0d40*/  SHF.R.U32.HI R10, RZ, 0x17, R0 ;  /* 0x00000017ff0a7819 */ /* 0x000fe40000011600 */
[----:B------:R-:W-:Y:S02]  /*0d50*/  LOP3.LUT R11, R11, 0xff, RZ, 0xc0, !PT ;  /* 0x000000ff0b0b7812 */ /* 0x000fe400078ec0ff */
[----:B------:R-:W-:Y:S02]  /*0d60*/  LOP3.LUT R14, R10, 0xff, RZ, 0xc0, !PT ;  /* 0x000000ff0a0e7812 */ /* 0x000fe400078ec0ff */
[----:B------:R-:W-:Y:S02]  /*0d70*/  IADD3 R13, PT, PT, R11, -0x1, RZ ;  /* 0xffffffff0b0d7810 */ /* 0x000fe40007ffe0ff */
[----:B------:R-:W-:-:S02]  /*0d80*/  IADD3 R12, PT, PT, R14, -0x1, RZ ;  /* 0xffffffff0e0c7810 */ /* 0x000fc40007ffe0ff */
[----:B------:R-:W-:-:S04]  /*0d90*/  ISETP.GT.U32.AND P0, PT, R13, 0xfd, PT ;  /* 0x000000fd0d00780c */ /* 0x000fc80003f04070 */
[----:B------:R-:W-:-:S13]  /*0da0*/  ISETP.GT.U32.OR P0, PT, R12, 0xfd, P0 ;  /* 0x000000fd0c00780c */ /* 0x000fda0000704470 */
[----:B------:R-:W-:Y:S01]  /*0db0*/  @!P0 MOV R10, RZ ;  /* 0x000000ff000a8202 */ /* 0x000fe20000000f00 */
[----:B------:R-:W-:Y:S06]  /*0dc0*/  @!P0 BRA `(.L_x_11) ;  /* 0x00000000005c8947 */ /* 0x000fec0003800000 */
[----:B------:R-:W-:Y:S02]  /*0dd0*/  FSETP.GTU.FTZ.AND P0, PT, |R0|, +INF , PT ;  /* 0x7f8000000000780b */ /* 0x000fe40003f1c200 */
[----:B------:R-:W-:-:S04]  /*0de0*/  FSETP.GTU.FTZ.AND P1, PT, |R3|, +INF , PT ;  /* 0x7f8000000300780b */ /* 0x000fc80003f3c200 */
[----:B------:R-:W-:-:S13]  /*0df0*/  PLOP3.LUT P0, PT, P0, P1, PT, 0xf8, 0x8f ;  /* 0x00000000008f781c */ /* 0x000fda0000703f70 */
[----:B------:R-:W-:Y:S05]  /*0e00*/  @P0 BRA `(.L_x_12) ;  /* 0x00000004004c0947 */ /* 0x000fea0003800000 */
[----:B------:R-:W-:-:S13]  /*0e10*/  LOP3.LUT P0, RZ, R3, 0x7fffffff, R0, 0xc8, !PT ;  /* 0x7fffffff03ff7812 */ /* 0x000fda000780c800 */
[----:B------:R-:W-:Y:S05]  /*0e20*/  @!P0 BRA `(.L_x_13) ;  /* 0x00000004003c8947 */ /* 0x000fea0003800000 */
[C---:B------:R-:W-:Y:S02]  /*0e30*/  FSETP.NEU.FTZ.AND P2, PT, |R0|.reuse, +INF , PT ;  /* 0x7f8000000000780b */ /* 0x040fe40003f5d200 */
[----:B------:R-:W-:Y:S02]  /*0e40*/  FSETP.NEU.FTZ.AND P1, PT, |R3|, +INF , PT ;  /* 0x7f8000000300780b */ /* 0x000fe40003f3d200 */
[----:B------:R-:W-:-:S11]  /*0e50*/  FSETP.NEU.FTZ.AND P0, PT, |R0|, +INF , PT ;  /* 0x7f8000000000780b */ /* 0x000fd60003f1d200 */
[----:B------:R-:W-:Y:S05]  /*0e60*/  @!P1 BRA !P2, `(.L_x_13) ;  /* 0x00000004002c9947 */ /* 0x000fea0005000000 */
[----:B------:R-:W-:-:S04]  /*0e70*/  LOP3.LUT P2, RZ, R0, 0x7fffffff, RZ, 0xc0, !PT ;  /* 0x7fffffff00ff7812 */ /* 0x000fc8000784c0ff */
[----:B------:R-:W-:-:S13]  /*0e80*/  PLOP3.LUT P1, PT, P1, P2, PT, 0x2f, 0xf2 ;  /* 0x0000000000f2781c */ /* 0x000fda0000f24577 */
[----:B------:R-:W-:Y:S05]  /*0e90*/  @P1 BRA `(.L_x_14) ;  /* 0x0000000400181947 */ /* 0x000fea0003800000 */
[----:B------:R-:W-:-:S04]  /*0ea0*/  LOP3.LUT P1, RZ, R3, 0x7fffffff, RZ, 0xc0, !PT ;  /* 0x7fffffff03ff7812 */ /* 0x000fc8000782c0ff */
[----:B------:R-:W-:-:S13]  /*0eb0*/  PLOP3.LUT P0, PT, P0, P1, PT, 0x2f, 0xf2 ;  /* 0x0000000000f2781c */ /* 0x000fda0000702577 */
[----:B------:R-:W-:Y:S05]  /*0ec0*/  @P0 BRA `(.L_x_15) ;  /* 0x0000000400000947 */ /* 0x000fea0003800000 */
[----:B------:R-:W-:Y:S02]  /*0ed0*/  ISETP.GE.AND P0, PT, R12, RZ, PT ;  /* 0x000000ff0c00720c */ /* 0x000fe40003f06270 */
[----:B------:R-:W-:-:S11]  /*0ee0*/  ISETP.GE.AND P1, PT, R13, RZ, PT ;  /* 0x000000ff0d00720c */ /* 0x000fd60003f26270 */
[----:B------:R-:W-:Y:S01]  /*0ef0*/  @P0 MOV R10, RZ ;  /* 0x000000ff000a0202 */ /* 0x000fe20000000f00 */
[----:B------:R-:W-:Y:S02]  /*0f00*/  @!P0 IMAD.MOV.U32 R10, RZ, RZ, -0x40 ;  /* 0xffffffc0ff0a8424 */ /* 0x000fe400078e00ff */
[----:B------:R-:W-:Y:S01]  /*0f10*/  @!P0 FFMA R0, R0, 1.84467440737095516160e+19, RZ ;  /* 0x5f80000000008823 */ /* 0x000fe200000000ff */
[----:B------:R-:W-:Y:S02]  /*0f20*/  @!P1 FFMA R3, R3, 1.84467440737095516160e+19, RZ ;  /* 0x5f80000003039823 */ /* 0x000fe400000000ff */
[----:B------:R-:W-:-:S07]  /*0f30*/  @!P1 IADD3 R10, PT, PT, R10, 0x40, RZ ;  /* 0x000000400a0a9810 */ /* 0x000fce0007ffe0ff */
.L_x_11:
[----:B------:R-:W-:Y:S01]  /*0f40*/  LEA R12, R11, 0xc0800000, 0x17 ;  /* 0xc08000000b0c7811 */ /* 0x000fe200078eb8ff */
[----:B------:R-:W-:Y:S03]  /*0f50*/  BSSY.RECONVERGENT B2, `(.L_x_16) ;  /* 0x0000036000027945 */ /* 0x000fe60003800200 */
[----:B------:R-:W-:Y:S02]  /*0f60*/  IADD3 R12, PT, PT, -R12, R3, RZ ;  /* 0x000000030c0c7210 */ /* 0x000fe40007ffe1ff */
[----:B------:R-:W-:Y:S02]  /*0f70*/  IADD3 R3, PT, PT, R14, -0x7f, RZ ;  /* 0xffffff810e037810 */ /* 0x000fe40007ffe0ff */
[----:B------:R-:W0:Y:S01]  /*0f80*/  MUFU.RCP R13, R12 ;  /* 0x0000000c000d7308 */ /* 0x000e220000001000 */
[----:B------:R-:W-:Y:S01]  /*0f90*/  FADD.FTZ R15, -R12, -RZ ;  /* 0x800000ff0c0f7221 */ /* 0x000fe20000010100 */
[C---:B------:R-:W-:Y:S01]  /*0fa0*/  IADD3 R11, PT, PT, R3.reuse, 0x7f, -R11 ;  /* 0x0000007f030b7810 */ /* 0x040fe20007ffe80b */
[----:B------:R-:W-:-:S03]  /*0fb0*/  IMAD R0, R3, -0x800000, R0 ;  /* 0xff80000003007824 */ /* 0x000fc600078e0200 */
[----:B------:R-:W-:Y:S01]  /*0fc0*/  IADD3 R11, PT, PT, R11, R10, RZ ;  /* 0x0000000a0b0b7210 */ /* 0x000fe20007ffe0ff */
[----:B0-----:R-:W-:-:S04]  /*0fd0*/  FFMA R14, R13, R15, 1 ;  /* 0x3f8000000d0e7423 */ /* 0x001fc8000000000f */
[----:B------:R-:W-:-:S04]  /*0fe0*/  FFMA R16, R13, R14, R13 ;  /* 0x0000000e0d107223 */ /* 0x000fc8000000000d */
[----:B------:R-:W-:-:S04]  /*0ff0*/  FFMA R13, R0, R16, RZ ;  /* 0x00000010000d7223 */ /* 0x000fc800000000ff */
[----:B------:R-:W-:-:S04]  /*1000*/  FFMA R14, R15, R13, R0 ;  /* 0x0000000d0f0e7223 */ /* 0x000fc80000000000 */
[----:B------:R-:W-:-:S04]  /*1010*/  FFMA R13, R16, R14, R13 ;  /* 0x0000000e100d7223 */ /* 0x000fc8000000000d */
[----:B------:R-:W-:-:S04]  /*1020*/  FFMA R14, R15, R13, R0 ;  /* 0x0000000d0f0e7223 */ /* 0x000fc80000000000 */
[----:B------:R-:W-:-:S05]  /*1030*/  FFMA R0, R16, R14, R13 ;  /* 0x0000000e10007223 */ /* 0x000fca000000000d */
[----:B------:R-:W-:-:S04]  /*1040*/  SHF.R.U32.HI R3, RZ, 0x17, R0 ;  /* 0x00000017ff037819 */ /* 0x000fc80000011600 */
[----:B------:R-:W-:-:S04]  /*1050*/  LOP3.LUT R3, R3, 0xff, RZ, 0xc0, !PT ;  /* 0x000000ff03037812 */ /* 0x000fc800078ec0ff */
[----:B------:R-:W-:-:S05]  /*1060*/  IADD3 R15, PT, PT, R3, R11, RZ ;  /* 0x0000000b030f7210 */ /* 0x000fca0007ffe0ff */
[----:B------:R-:W-:-:S05]  /*1070*/  VIADD R3, R15, 0xffffffff ;  /* 0xffffffff0f037836 */ /* 0x000fca0000000000 */
[----:B------:R-:W-:-:S13]  /*1080*/  ISETP.GE.U32.AND P0, PT, R3, 0xfe, PT ;  /* 0x000000fe0300780c */ /* 0x000fda0003f06070 */
[----:B------:R-:W-:Y:S05]  /*1090*/  @!P0 BRA `(.L_x_17) ;  /* 0x0000000000808947 */ /* 0x000fea0003800000 */
[----:B------:R-:W-:-:S13]  /*10a0*/  ISETP.GT.AND P0, PT, R15, 0xfe, PT ;  /* 0x000000fe0f00780c */ /* 0x000fda0003f04270 */
[----:B------:R-:W-:Y:S05]  /*10b0*/  @P0 BRA `(.L_x_18) ;  /* 0x00000000006c0947 */ /* 0x000fea0003800000 */
[----:B------:R-:W-:-:S13]  /*10c0*/  ISETP.GE.AND P0, PT, R15, 0x1, PT ;  /* 0x000000010f00780c */ /* 0x000fda0003f06270 */
[----:B------:R-:W-:Y:S05]  /*10d0*/  @P0 BRA `(.L_x_19) ;  /* 0x0000000000740947 */ /* 0x000fea0003800000 */
[----:B------:R-:W-:Y:S02]  /*10e0*/  ISETP.GE.AND P0, PT, R15, -0x18, PT ;  /* 0xffffffe80f00780c */ /* 0x000fe40003f06270 */
[----:B------:R-:W-:-:S11]  /*10f0*/  LOP3.LUT R0, R0, 0x80000000, RZ, 0xc0, !PT ;  /* 0x8000000000007812 */ /* 0x000fd600078ec0ff */
[----:B------:R-:W-:Y:S05]  /*1100*/  @!P0 BRA `(.L_x_19) ;  /* 0x0000000000688947 */ /* 0x000fea0003800000 */
[CCC-:B------:R-:W-:Y:S01]  /*1110*/  FFMA.RZ R3, R16.reuse, R14.reuse, R13.reuse ;  /* 0x0000000e10037223 */ /* 0x1c0fe2000000c00d */
[C---:B------:R-:W-:Y:S01]  /*1120*/  IADD3 R12, PT, PT, R15.reuse, 0x20, RZ ;  /* 0x000000200f0c7810 */ /* 0x040fe20007ffe0ff */
[CCC-:B------:R-:W-:Y:S01]  /*1130*/  FFMA.RM R10, R16.reuse, R14.reuse, R13.reuse ;  /* 0x0000000e100a7223 */ /* 0x1c0fe2000000400d */
[----:B------:R-:W-:Y:S02]  /*1140*/  ISETP.NE.AND P2, PT, R15, RZ, PT ;  /* 0x000000ff0f00720c */ /* 0x000fe40003f45270 */
[----:B------:R-:W-:Y:S01]  /*1150*/  LOP3.LUT R11, R3, 0x7fffff, RZ, 0xc0, !PT ;  /* 0x007fffff030b7812 */ /* 0x000fe200078ec0ff */
[----:B------:R-:W-:Y:S01]  /*1160*/  FFMA.RP R3, R16, R14, R13 ;  /* 0x0000000e10037223 */ /* 0x000fe2000000800d */
[----:B------:R-:W-:Y:S02]  /*1170*/  ISETP.NE.AND P1, PT, R15, RZ, PT ;  /* 0x000000ff0f00720c */ /* 0x000fe40003f25270 */
[----:B------:R-:W-:Y:S02]  /*1180*/  LOP3.LUT R11, R11, 0x800000, RZ, 0xfc, !PT ;  /* 0x008000000b0b7812 */ /* 0x000fe400078efcff */
[----:B------:R-:W-:-:S02]  /*1190*/  IADD3 R13, PT, PT, -R15, RZ, RZ ;  /* 0x000000ff0f0d7210 */ /* 0x000fc40007ffe1ff */
[----:B------:R-:W-:Y:S02]  /*11a0*/  SHF.L.U32 R12, R11, R12, RZ ;  /* 0x0000000c0b0c7219 */ /* 0x000fe400000006ff */
[----:B------:R-:W-:Y:S02]  /*11b0*/  FSETP.NEU.FTZ.AND P0, PT, R3, R10, PT ;  /* 0x0000000a0300720b */ /* 0x000fe40003f1d000 */
[----:B------:R-:W-:Y:S02]  /*11c0*/  SEL R10, R13, RZ, P2 ;  /* 0x000000ff0d0a7207 */ /* 0x000fe40001000000 */
[----:B------:R-:W-:Y:S02]  /*11d0*/  ISETP.NE.AND P1, PT, R12, RZ, P1 ;  /* 0x000000ff0c00720c */ /* 0x000fe40000f25270 */
[----:B------:R-:W-:Y:S02]  /*11e0*/  SHF.R.U32.HI R10, RZ, R10, R11 ;  /* 0x0000000aff0a7219 */ /* 0x000fe4000001160b */
[----:B------:R-:W-:-:S02]  /*11f0*/  PLOP3.LUT P0, PT, P0, P1, PT, 0xf8, 0x8f ;  /* 0x00000000008f781c */ /* 0x000fc40000703f70 */
[----:B------:R-:W-:Y:S02]  /*1200*/  SHF.R.U32.HI R12, RZ, 0x1, R10 ;  /* 0x00000001ff0c7819 */ /* 0x000fe4000001160a */
[----:B------:R-:W-:-:S04]  /*1210*/  SEL R3, RZ, 0x1, !P0 ;  /* 0x00000001ff037807 */ /* 0x000fc80004000000 */
[----:B------:R-:W-:-:S04]  /*1220*/  LOP3.LUT R3, R3, 0x1, R12, 0xf8, !PT ;  /* 0x0000000103037812 */ /* 0x000fc800078ef80c */
[----:B------:R-:W-:-:S04]  /*1230*/  LOP3.LUT R3, R3, R10, RZ, 0xc0, !PT ;  /* 0x0000000a03037212 */ /* 0x000fc800078ec0ff */
[----:B------:R-:W-:-:S04]  /*1240*/  IADD3 R3, PT, PT, R12, R3, RZ ;  /* 0x000000030c037210 */ /* 0x000fc80007ffe0ff */
[----:B------:R-:W-:Y:S01]  /*1250*/  LOP3.LUT R0, R3, R0, RZ, 0xfc, !PT ;  /* 0x0000000003007212 */ /* 0x000fe200078efcff */
[----:B------:R-:W-:Y:S06]  /*1260*/  BRA `(.L_x_19) ;  /* 0x0000000000107947 */ /* 0x000fec0003800000 */
.L_x_18:
[----:B------:R-:W-:-:S04]  /*1270*/  LOP3.LUT R0, R0, 0x80000000, RZ, 0xc0, !PT ;  /* 0x8000000000007812 */ /* 0x000fc800078ec0ff */
[----:B------:R-:W-:Y:S01]  /*1280*/  LOP3.LUT R0, R0, 0x7f800000, RZ, 0xfc, !PT ;  /* 0x7f80000000007812 */ /* 0x000fe200078efcff */
[----:B------:R-:W-:Y:S06]  /*1290*/  BRA `(.L_x_19) ;  /* 0x0000000000047947 */ /* 0x000fec0003800000 */
.L_x_17:
[----:B------:R-:W-:-:S07]  /*12a0*/  LEA R0, R11, R0, 0x17 ;  /* 0x000000000b007211 */ /* 0x000fce00078eb8ff */
.L_x_19:
[----:B------:R-:W-:Y:S05]  /*12b0*/  BSYNC.RECONVERGENT B2 ;  /* 0x0000000000027941 */ /* 0x000fea0003800200 */
.L_x_16:
[----:B------:R-:W-:Y:S05]  /*12c0*/  BRA `(.L_x_20) ;  /* 0x0000000000207947 */ /* 0x000fea0003800000 */
.L_x_15:
[----:B------:R-:W-:-:S04]  /*12d0*/  LOP3.LUT R0, R3, 0x80000000, R0, 0x48, !PT ;  /* 0x8000000003007812 */ /* 0x000fc800078e4800 */
[----:B------:R-:W-:Y:S01]  /*12e0*/  LOP3.LUT R0, R0, 0x7f800000, RZ, 0xfc, !PT ;  /* 0x7f80000000007812 */ /* 0x000fe200078efcff */
[----:B------:R-:W-:Y:S06]  /*12f0*/  BRA `(.L_x_20) ;  /* 0x0000000000147947 */ /* 0x000fec0003800000 */
.L_x_14:
[----:B------:R-:W-:Y:S01]  /*1300*/  LOP3.LUT R0, R3, 0x80000000, R0, 0x48, !PT ;  /* 0x8000000003007812 */ /* 0x000fe200078e4800 */
[----:B------:R-:W-:Y:S06]  /*1310*/  BRA `(.L_x_20) ;  /* 0x00000000000c7947 */ /* 0x000fec0003800000 */
.L_x_13:
[----:B------:R-:W0:Y:S01]  /*1320*/  MUFU.RSQ R0, -QNAN ;  /* 0xffc0000000007908 */ /* 0x000e220000001400 */
[----:B------:R-:W-:Y:S05]  /*1330*/  BRA `(.L_x_20) ;  /* 0x0000000000047947 */ /* 0x000fea0003800000 */
.L_x_12:
[----:B------:R-:W-:-:S07]  /*1340*/  FADD.FTZ R0, R0, R3 ;  /* 0x0000000300007221 */ /* 0x000fce0000010000 */
.L_x_20:
[----:B------:R-:W-:Y:S05]  /*1350*/  BSYNC.RECONVERGENT B1 ;  /* 0x0000000000017941 */ /* 0x000fea0003800200 */
.L_x_10:
[----:B------:R-:W-:-:S04]  /*1360*/  HFMA2 R3, -RZ, RZ, 0, 0 ;  /* 0x00000000ff037431 */ /* 0x000fc800000001ff */
[----:B0-----:R-:W-:Y:S05]  /*1370*/  RET.REL.NODEC R2 `(_Z12logMapKernelPfiifffff) ;  /* 0xffffffec02207950 */ /* 0x001fea0003c3ffff */
.L_x_21:
[----:B------:R-:W-:-:S00]  /*1380*/  BRA `(.L_x_21) ;  /* 0xfffffffc00fc7947 */ /* 0x000fc0000383ffff */
[----:B------:R-:W-:-:S00]  /*1390*/  NOP ;  /* 0x0000000000007918 */ /* 0x000fc00000000000 */
        /* <DEDUP_REMOVED lines=14> */
.L_x_22:


//--------------------- .nv.shared.reserved.0     --------------------------
	.section	.nv.shared.reserved.0,"aw",@nobits
	.weak		__nv_reservedSMEM_offset_0_alias
	.size		__nv_reservedSMEM_offset_0_alias, 0, 64
	.other		__nv_reservedSMEM_offset_0_alias,@"STO_CUDA_RESERVED_SHARED STV_DEFAULT"
__nv_reservedSMEM_offset_0_alias:
	.zero		0
	.zero		64


//--------------------- .nv.constant0._Z12logMapKernelPfiifffff --------------------------
	.section	.nv.constant0._Z12logMapKernelPfiifffff,"a",@progbits
	.sectionflags	@""
	.align	4
.nv.constant0._Z12logMapKernelPfiifffff:
	.zero		932


//--------------------- SYMBOLS --------------------------

	.type		.nv.reservedSmem.offset0,@object
	.size		.nv.reservedSmem.offset0,0x4
